//
// Generated by NVIDIA NVVM Compiler
//
// Compiler Build ID: CL-36424714
// Cuda compilation tools, release 13.0, V13.0.88
// Based on NVVM 20.0.0
//

.version 9.0
.target sm_100
.address_size 64

	// .globl	_Z9exec_confv
.extern .func  (.param .b32 func_retval0) vprintf
(
	.param .b64 vprintf_param_0,
	.param .b64 vprintf_param_1
)
;
.global .align 1 .b8 $str[110] = {105, 120, 32, 61, 32, 37, 100, 44, 32, 105, 121, 32, 61, 32, 37, 100, 44, 32, 116, 104, 114, 101, 97, 100, 73, 100, 120, 32, 61, 32, 40, 37, 100, 44, 37, 100, 44, 37, 100, 41, 44, 32, 98, 108, 111, 99, 107, 73, 100, 120, 32, 61, 32, 40, 37, 100, 44, 37, 100, 44, 37, 100, 41, 44, 32, 98, 108, 111, 99, 107, 68, 105, 109, 32, 61, 32, 40, 37, 100, 44, 37, 100, 44, 37, 100, 41, 44, 32, 103, 114, 105, 100, 68, 105, 109, 32, 61, 32, 40, 37, 100, 44, 37, 100, 44, 37, 100, 41, 10};

.visible .entry _Z9exec_confv()
{
	.local .align 8 .b8 	__local_depot0[56];
	.reg .b64 	%SP;
	.reg .b64 	%SPL;
	.reg .b32 	%r<17>;
	.reg .b64 	%rd<5>;

	mov.u64 	%SPL, __local_depot0;
	cvta.local.u64 	%SP, %SPL;
	add.u64 	%rd1, %SP, 0;
	add.u64 	%rd2, %SPL, 0;
	mov.u32 	%r1, %tid.x;
	mov.u32 	%r2, %ctaid.x;
	mov.u32 	%r3, %ntid.x;
	mad.lo.s32 	%r4, %r2, %r3, %r1;
	mov.u32 	%r5, %tid.y;
	mov.u32 	%r6, %ctaid.y;
	mov.u32 	%r7, %ntid.y;
	mad.lo.s32 	%r8, %r6, %r7, %r5;
	mov.u32 	%r9, %tid.z;
	mov.u32 	%r10, %ctaid.z;
	mov.u32 	%r11, %ntid.z;
	mov.u32 	%r12, %nctaid.x;
	mov.u32 	%r13, %nctaid.y;
	mov.u32 	%r14, %nctaid.z;
	st.local.v2.u32 	[%rd2], {%r4, %r8};
	st.local.v2.u32 	[%rd2+8], {%r1, %r5};
	st.local.v2.u32 	[%rd2+16], {%r9, %r2};
	st.local.v2.u32 	[%rd2+24], {%r6, %r10};
	st.local.v2.u32 	[%rd2+32], {%r3, %r7};
	st.local.v2.u32 	[%rd2+40], {%r11, %r12};
	st.local.v2.u32 	[%rd2+48], {%r13, %r14};
	mov.u64 	%rd3, $str;
	cvta.global.u64 	%rd4, %rd3;
	{ // callseq 0, 0
	.param .b64 param0;
	st.param.b64 	[param0], %rd4;
	.param .b64 param1;
	st.param.b64 	[param1], %rd1;
	.param .b32 retval0;
	call.uni (retval0), 
	vprintf, 
	(
	param0, 
	param1
	);
	ld.param.b32 	%r15, [retval0];
	} // callseq 0
	ret;

}


// ===== COMPILED SASS (sm_100) =====

	.target	sm_100

	.elftype	@"ET_EXEC"


//--------------------- .note.nv.tkinfo           --------------------------
	.section	.note.nv.tkinfo,"",@"SHT_NOTE"
	.sectionflags	@"SHF_NOTE_NV_TKINFO"
	.tkinfo
        /*0018*/ 	.word	0x00000002
        /*0030*/ 	.string	""
        /*0030*/ 	.string	"ptxas"
        /*0030*/ 	.string	"Cuda compilation tools, release 13.0, V13.0.88"
        /*0030*/ 	.string	"Build cuda_13.0.r13.0/compiler.36424714_0"
        /*0030*/ 	.string	"-arch sm_100 -m 64 "



//--------------------- .note.nv.cuinfo           --------------------------
	.section	.note.nv.cuinfo,"",@"SHT_NOTE"
	.sectionflags	@"SHF_NOTE_NV_CUINFO"
        /*0018*/ 	.short	0x0002
        /*001a*/ 	.short	0x0064
        /*001c*/ 	.short	0x0082
	.zero		2


//--------------------- .nv.info                  --------------------------
	.section	.nv.info,"",@"SHT_CUDA_INFO"
	.align	4


	//----- nvinfo : EIATTR_REGCOUNT
	.align		4
        /*0000*/ 	.byte	0x04, 0x2f
        /*0002*/ 	.short	(.L_2 - .L_1)
	.align		4
.L_1:
        /*0004*/ 	.word	index@(_Z9exec_confv)
        /*0008*/ 	.word	0x00000018


	//----- nvinfo : EIATTR_FRAME_SIZE
	.align		4
.L_2:
        /*000c*/ 	.byte	0x04, 0x11
        /*000e*/ 	.short	(.L_4 - .L_3)
	.align		4
.L_3:
        /*0010*/ 	.word	index@(_Z9exec_confv)
        /*0014*/ 	.word	0x00000038


	//----- nvinfo : EIATTR_MIN_STACK_SIZE
	.align		4
.L_4:
        /*0018*/ 	.byte	0x04, 0x12
        /*001a*/ 	.short	(.L_6 - .L_5)
	.align		4
.L_5:
        /*001c*/ 	.word	index@(_Z9exec_confv)
        /*0020*/ 	.word	0x00000038
.L_6:


//--------------------- .nv.compat                --------------------------
	.section	.nv.compat,"",@"SHT_CUDA_COMPAT_INFO"
	.align	4
        /*0000*/ 	.byte	0x02, 0x09, 0x00, 0x00, 0x02, 0x02, 0x01, 0x00, 0x02, 0x05, 0x05, 0x00, 0x03, 0x07, 0x01, 0x01
        /*0010*/ 	.byte	0x02, 0x03, 0x00, 0x00, 0x02, 0x06, 0x01, 0x00, 0x04, 0x0b, 0x08, 0x00, 0x09, 0x00, 0x00, 0x00
        /*0020*/ 	.byte	0x00, 0x00, 0x00, 0x00


//--------------------- .nv.info._Z9exec_confv    --------------------------
	.section	.nv.info._Z9exec_confv,"",@"SHT_CUDA_INFO"
	.sectionflags	@""
	.align	4


	//----- nvinfo : EIATTR_CUDA_API_VERSION
	.align		4
        /*0000*/ 	.byte	0x04, 0x37
        /*0002*/ 	.short	(.L_8 - .L_7)
.L_7:
        /*0004*/ 	.word	0x00000082


	//----- nvinfo : EIATTR_SPARSE_MMA_MASK
	.align		4
.L_8:
        /*0008*/ 	.byte	0x03, 0x50
        /*000a*/ 	.short	0x0000


	//----- nvinfo : EIATTR_MAXREG_COUNT
	.align		4
        /*000c*/ 	.byte	0x03, 0x1b
        /*000e*/ 	.short	0x00ff


	//----- nvinfo : EIATTR_EXTERNS
	.align		4
        /*0010*/ 	.byte	0x04, 0x0f
        /*0012*/ 	.short	(.L_10 - .L_9)


	//   ....[0]....
	.align		4
.L_9:
        /*0014*/ 	.word	index@(vprintf)


	//----- nvinfo : EIATTR_MERCURY_ISA_VERSION
	.align		4
.L_10:
        /*0018*/ 	.byte	0x03, 0x5f
        /*001a*/ 	.short	0x0101


	//----- nvinfo : EIATTR_VRC_CTA_INIT_COUNT
	.align		4
        /*001c*/ 	.byte	0x02, 0x4a
	.zero		1
	.zero		1


	//----- nvinfo : EIATTR_SYSCALL_OFFSETS
	.align		4
        /*0020*/ 	.byte	0x04, 0x46
        /*0022*/ 	.short	(.L_12 - .L_11)


	//   ....[0]....
.L_11:
        /*0024*/ 	.word	0x00000210


	//----- nvinfo : EIATTR_EXIT_INSTR_OFFSETS
	.align		4
.L_12:
        /*0028*/ 	.byte	0x04, 0x1c
        /*002a*/ 	.short	(.L_14 - .L_13)


	//   ....[0]....
.L_13:
        /*002c*/ 	.word	0x00000220


	//----- nvinfo : EIATTR_SW_WAR
	.align		4
.L_14:
        /*0030*/ 	.byte	0x04, 0x36
        /*0032*/ 	.short	(.L_16 - .L_15)
.L_15:
        /*0034*/ 	.word	0x00000008
.L_16:


//--------------------- .nv.callgraph             --------------------------
	.section	.nv.callgraph,"",@"SHT_CUDA_CALLGRAPH"
	.align	4
	.sectionentsize	8
	.align		4
        /*0000*/ 	.word	0x00000000
	.align		4
        /*0004*/ 	.word	0xffffffff
	.align		4
        /*0008*/ 	.word	index@(_Z9exec_confv)
	.align		4
        /*000c*/ 	.word	index@(vprintf)
	.align		4
        /*0010*/ 	.word	0x00000000
	.align		4
        /*0014*/ 	.word	0xfffffffe
	.align		4
        /*0018*/ 	.word	0x00000000
	.align		4
        /*001c*/ 	.word	0xfffffffd
	.align		4
        /*0020*/ 	.word	0x00000000
	.align		4
        /*0024*/ 	.word	0xfffffffc


//--------------------- .nv.constant4             --------------------------
	.section	.nv.constant4,"a",@progbits
	.align	8
	.align		8
.nv.constant4:
        /*0000*/ 	.dword	vprintf
	.align		8
        /*0008*/ 	.dword	$str


//--------------------- .text._Z9exec_confv       --------------------------
	.section	.text._Z9exec_confv,"ax",@progbits
	.align	128
        .global         _Z9exec_confv
        .type           _Z9exec_confv,@function
        .size           _Z9exec_confv,(.L_x_2 - _Z9exec_confv)
        .other          _Z9exec_confv,@"STO_CUDA_ENTRY STV_DEFAULT"
_Z9exec_confv:
.text._Z9exec_confv:
[----:B------:R-:W0:Y:S01]  /*0000*/  LDC R1, c[0x0][0x37c] ;  /* 0x0000df00ff017b82 */ /* 0x000e220000000800 */
[----:B------:R-:W1:Y:S01]  /*0010*/  S2R R4, SR_TID.X ;  /* 0x0000000000047919 */ /* 0x000e620000002100 */
[----:B------:R-:W2:Y:S06]  /*0020*/  LDCU UR5, c[0x0][0x2fc] ;  /* 0x00005f80ff0577ac */ /* 0x000eac0008000800 */
[----:B------:R-:W3:Y:S01]  /*0030*/  LDC R10, c[0x0][0x360] ;  /* 0x0000d800ff0a7b82 */ /* 0x000ee20000000800 */
[----:B0-----:R-:W-:Y:S01]  /*0040*/  VIADD R1, R1, 0xffffffc8 ;  /* 0xffffffc801017836 */ /* 0x001fe20000000000 */
[----:B------:R-:W1:Y:S01]  /*0050*/  S2R R5, SR_TID.Y ;  /* 0x0000000000057919 */ /* 0x000e620000002200 */
[----:B------:R-:W-:Y:S01]  /*0060*/  MOV R0, 0x0 ;  /* 0x0000000000007802 */ /* 0x000fe20000000f00 */
[----:B------:R-:W0:Y:S01]  /*0070*/  LDCU UR4, c[0x0][0x2f8] ;  /* 0x00005f00ff0477ac */ /* 0x000e220008000800 */
[----:B------:R-:W4:Y:S03]  /*0080*/  S2R R15, SR_CTAID.X ;  /* 0x00000000000f7919 */ /* 0x000f260000002500 */
[----:B------:R-:W3:Y:S01]  /*0090*/  LDC R11, c[0x0][0x364] ;  /* 0x0000d900ff0b7b82 */ /* 0x000ee20000000800 */
[----:B------:R-:W5:Y:S01]  /*00a0*/  LDCU.64 UR6, c[0x4][0x8] ;  /* 0x01000100ff0677ac */ /* 0x000f620008000a00 */
[----:B------:R-:W5:Y:S01]  /*00b0*/  S2R R12, SR_CTAID.Y ;  /* 0x00000000000c7919 */ /* 0x000f620000002600 */
[----:B------:R-:W5:Y:S05]  /*00c0*/  S2R R14, SR_TID.Z ;  /* 0x00000000000e7919 */ /* 0x000f6a0000002300 */
[----:B------:R-:W5:Y:S01]  /*00d0*/  LDC R16, c[0x0][0x368] ;  /* 0x0000da00ff107b82 */ /* 0x000f620000000800 */
[----:B------:R-:W5:Y:S01]  /*00e0*/  S2R R13, SR_CTAID.Z ;  /* 0x00000000000d7919 */ /* 0x000f620000002700 */
[----:B0-----:R-:W-:-:S06]  /*00f0*/  IADD3 R6, P0, PT, R1, UR4, RZ ;  /* 0x0000000401067c10 */ /* 0x001fcc000ff1e0ff */
[----:B------:R-:W0:Y:S01]  /*0100*/  LDC R17, c[0x0][0x370] ;  /* 0x0000dc00ff117b82 */ /* 0x000e220000000800 */
[----:B--2---:R-:W-:-:S07]  /*0110*/  IADD3.X R7, PT, PT, RZ, UR5, RZ, P0, !PT ;  /* 0x00000005ff077c10 */ /* 0x004fce00087fe4ff */
[----:B------:R-:W2:Y:S01]  /*0120*/  LDC R18, c[0x0][0x374] ;  /* 0x0000dd00ff127b82 */ /* 0x000ea20000000800 */
[----:B---3--:R-:W-:Y:S04]  /*0130*/  STL.64 [R1+0x20], R10 ;  /* 0x0000200a01007387 */ /* 0x008fe80000100a00 */
[----:B-1----:R1:W-:Y:S01]  /*0140*/  STL.64 [R1+0x8], R4 ;  /* 0x0000080401007387 */ /* 0x0023e20000100a00 */
[----:B----4-:R-:W-:Y:S02]  /*0150*/  IMAD R2, R15, R10, R4 ;  /* 0x0000000a0f027224 */ /* 0x010fe400078e0204 */
[----:B------:R-:W2:Y:S01]  /*0160*/  LDC R19, c[0x0][0x378] ;  /* 0x0000de00ff137b82 */ /* 0x000ea20000000800 */
[----:B-----5:R-:W-:Y:S01]  /*0170*/  IMAD R3, R12, R11, R5 ;  /* 0x0000000b0c037224 */ /* 0x020fe200078e0205 */
[----:B------:R3:W-:Y:S06]  /*0180*/  STL.64 [R1+0x10], R14 ;  /* 0x0000100e01007387 */ /* 0x0007ec0000100a00 */
[----:B------:R3:W4:Y:S01]  /*0190*/  LDC.64 R8, c[0x4][R0] ;  /* 0x0100000000087b82 */ /* 0x0007220000000a00 */
[----:B-1----:R-:W-:Y:S01]  /*01a0*/  IMAD.U32 R4, RZ, RZ, UR6 ;  /* 0x00000006ff047e24 */ /* 0x002fe2000f8e00ff */
[----:B------:R3:W-:Y:S01]  /*01b0*/  STL.64 [R1+0x18], R12 ;  /* 0x0000180c01007387 */ /* 0x0007e20000100a00 */
[----:B------:R-:W-:-:S03]  /*01c0*/  MOV R5, UR7 ;  /* 0x0000000700057c02 */ /* 0x000fc60008000f00 */
[----:B------:R3:W-:Y:S04]  /*01d0*/  STL.64 [R1], R2 ;  /* 0x0000000201007387 */ /* 0x0007e80000100a00 */
[----:B0-----:R3:W-:Y:S04]  /*01e0*/  STL.64 [R1+0x28], R16 ;  /* 0x0000281001007387 */ /* 0x0017e80000100a00 */
[----:B--2---:R3:W-:Y:S02]  /*01f0*/  STL.64 [R1+0x30], R18 ;  /* 0x0000301201007387 */ /* 0x0047e40000100a00 */
[----:B------:R-:W-:-:S07]  /*0200*/  LEPC R20, `(.L_x_0) ;  /* 0x000000001014794e */ /* 0x000fce0000000000 */
[----:B---34-:R-:W-:Y:S05]  /*0210*/  CALL.ABS.NOINC R8 ;  /* 0x0000000008007343 */ /* 0x018fea0003c00000 */
.L_x_0:
[----:B------:R-:W-:Y:S05]  /*0220*/  EXIT ;  /* 0x000000000000794d */ /* 0x000fea0003800000 */
.L_x_1:
[----:B------:R-:W-:-:S00]  /*0230*/  BRA `(.L_x_1) ;  /* 0xfffffffc00fc7947 */ /* 0x000fc0000383ffff */
[----:B------:R-:W-:-:S00]  /*0240*/  NOP ;  /* 0x0000000000007918 */ /* 0x000fc00000000000 */
        /* <DEDUP_REMOVED lines=11> */
.L_x_2:


//--------------------- .nv.global.init           --------------------------
	.section	.nv.global.init,"aw",@progbits
.nv.global.init:
	.type		$str,@object
	.size		$str,(.L_0 - $str)
$str:
        /*0000*/ 	.byte	0x69, 0x78, 0x20, 0x3d, 0x20, 0x25, 0x64, 0x2c, 0x20, 0x69, 0x79, 0x20, 0x3d, 0x20, 0x25, 0x64
        /*0010*/ 	.byte	0x2c, 0x20, 0x74, 0x68, 0x72, 0x65, 0x61, 0x64, 0x49, 0x64, 0x78, 0x20, 0x3d, 0x20, 0x28, 0x25
        /*0020*/ 	.byte	0x64, 0x2c, 0x25, 0x64, 0x2c, 0x25, 0x64, 0x29, 0x2c, 0x20, 0x62, 0x6c, 0x6f, 0x63, 0x6b, 0x49
        /*0030*/ 	.byte	0x64, 0x78, 0x20, 0x3d, 0x20, 0x28, 0x25, 0x64, 0x2c, 0x25, 0x64, 0x2c, 0x25, 0x64, 0x29, 0x2c
        /*0040*/ 	.byte	0x20, 0x62, 0x6c, 0x6f, 0x63, 0x6b, 0x44, 0x69, 0x6d, 0x20, 0x3d, 0x20, 0x28, 0x25, 0x64, 0x2c
        /*0050*/ 	.byte	0x25, 0x64, 0x2c, 0x25, 0x64, 0x29, 0x2c, 0x20, 0x67, 0x72, 0x69, 0x64, 0x44, 0x69, 0x6d, 0x20
        /*0060*/ 	.byte	0x3d, 0x20, 0x28, 0x25, 0x64, 0x2c, 0x25, 0x64, 0x2c, 0x25, 0x64, 0x29, 0x0a, 0x00
.L_0:


//--------------------- .nv.shared.reserved.0     --------------------------
	.section	.nv.shared.reserved.0,"aw",@nobits
	.weak		__nv_reservedSMEM_offset_0_alias
	.size		__nv_reservedSMEM_offset_0_alias, 0, 64
	.other		__nv_reservedSMEM_offset_0_alias,@"STO_CUDA_RESERVED_SHARED STV_DEFAULT"
__nv_reservedSMEM_offset_0_alias:
	.zero		0
	.zero		64


//--------------------- .nv.constant0._Z9exec_confv --------------------------
	.section	.nv.constant0._Z9exec_confv,"a",@progbits
	.sectionflags	@""
	.align	4
.nv.constant0._Z9exec_confv:
	.zero		896


//--------------------- SYMBOLS --------------------------

	.type		.nv.reservedSmem.offset0,@object
	.size		.nv.reservedSmem.offset0,0x4
	.type		vprintf,@function
